//
// Generated by NVIDIA NVVM Compiler
//
// Compiler Build ID: CL-36424714
// Cuda compilation tools, release 13.0, V13.0.88
// Based on NVVM 20.0.0
//

.version 9.0
.target sm_100
.address_size 64

	// .globl	_Z3addPiS_

.visible .entry _Z3addPiS_(
	.param .u64 .ptr .align 1 _Z3addPiS__param_0,
	.param .u64 .ptr .align 1 _Z3addPiS__param_1
)
{
	.reg .b32 	%r<4>;
	.reg .b64 	%rd<8>;

	ld.param.u64 	%rd1, [_Z3addPiS__param_0];
	ld.param.u64 	%rd2, [_Z3addPiS__param_1];
	cvta.to.global.u64 	%rd3, %rd2;
	cvta.to.global.u64 	%rd4, %rd1;
	mov.u32 	%r1, %ctaid.x;
	mul.wide.u32 	%rd5, %r1, 4;
	add.s64 	%rd6, %rd4, %rd5;
	ld.global.u32 	%r2, [%rd6];
	shl.b32 	%r3, %r2, 1;
	add.s64 	%rd7, %rd3, %rd5;
	st.global.u32 	[%rd7], %r3;
	ret;

}


// ===== COMPILED SASS (sm_100) =====

	.target	sm_100

	.elftype	@"ET_EXEC"


//--------------------- .note.nv.tkinfo           --------------------------
	.section	.note.nv.tkinfo,"",@"SHT_NOTE"
	.sectionflags	@"SHF_NOTE_NV_TKINFO"
	.tkinfo
        /*0018*/ 	.word	0x00000002
        /*0030*/ 	.string	""
        /*0030*/ 	.string	"ptxas"
        /*0030*/ 	.string	"Cuda compilation tools, release 13.0, V13.0.88"
        /*0030*/ 	.string	"Build cuda_13.0.r13.0/compiler.36424714_0"
        /*0030*/ 	.string	"-arch sm_100 -m 64 "



//--------------------- .note.nv.cuinfo           --------------------------
	.section	.note.nv.cuinfo,"",@"SHT_NOTE"
	.sectionflags	@"SHF_NOTE_NV_CUINFO"
        /*0018*/ 	.short	0x0002
        /*001a*/ 	.short	0x0064
        /*001c*/ 	.short	0x0082
	.zero		2


//--------------------- .nv.info                  --------------------------
	.section	.nv.info,"",@"SHT_CUDA_INFO"
	.align	4


	//----- nvinfo : EIATTR_REGCOUNT
	.align		4
        /*0000*/ 	.byte	0x04, 0x2f
        /*0002*/ 	.short	(.L_1 - .L_0)
	.align		4
.L_0:
        /*0004*/ 	.word	index@(_Z3addPiS_)
        /*0008*/ 	.word	0x0000000a


	//----- nvinfo : EIATTR_FRAME_SIZE
	.align		4
.L_1:
        /*000c*/ 	.byte	0x04, 0x11
        /*000e*/ 	.short	(.L_3 - .L_2)
	.align		4
.L_2:
        /*0010*/ 	.word	index@(_Z3addPiS_)
        /*0014*/ 	.word	0x00000000


	//----- nvinfo : EIATTR_MIN_STACK_SIZE
	.align		4
.L_3:
        /*0018*/ 	.byte	0x04, 0x12
        /*001a*/ 	.short	(.L_5 - .L_4)
	.align		4
.L_4:
        /*001c*/ 	.word	index@(_Z3addPiS_)
        /*0020*/ 	.word	0x00000000
.L_5:


//--------------------- .nv.compat                --------------------------
	.section	.nv.compat,"",@"SHT_CUDA_COMPAT_INFO"
	.align	4
        /*0000*/ 	.byte	0x02, 0x09, 0x00, 0x00, 0x02, 0x02, 0x01, 0x00, 0x02, 0x05, 0x05, 0x00, 0x03, 0x07, 0x01, 0x01
        /*0010*/ 	.byte	0x02, 0x03, 0x00, 0x00, 0x02, 0x06, 0x01, 0x00, 0x04, 0x0b, 0x08, 0x00, 0x09, 0x00, 0x00, 0x00
        /*0020*/ 	.byte	0x00, 0x00, 0x00, 0x00


//--------------------- .nv.info._Z3addPiS_       --------------------------
	.section	.nv.info._Z3addPiS_,"",@"SHT_CUDA_INFO"
	.sectionflags	@""
	.align	4


	//----- nvinfo : EIATTR_CUDA_API_VERSION
	.align		4
        /*0000*/ 	.byte	0x04, 0x37
        /*0002*/ 	.short	(.L_7 - .L_6)
.L_6:
        /*0004*/ 	.word	0x00000082


	//----- nvinfo : EIATTR_KPARAM_INFO
	.align		4
.L_7:
        /*0008*/ 	.byte	0x04, 0x17
        /*000a*/ 	.short	(.L_9 - .L_8)
.L_8:
        /*000c*/ 	.word	0x00000000
        /*0010*/ 	.short	0x0001
        /*0012*/ 	.short	0x0008
        /*0014*/ 	.byte	0x00, 0xf5, 0x21, 0x00


	//----- nvinfo : EIATTR_KPARAM_INFO
	.align		4
.L_9:
        /*0018*/ 	.byte	0x04, 0x17
        /*001a*/ 	.short	(.L_11 - .L_10)
.L_10:
        /*001c*/ 	.word	0x00000000
        /*0020*/ 	.short	0x0000
        /*0022*/ 	.short	0x0000
        /*0024*/ 	.byte	0x00, 0xf5, 0x21, 0x00


	//----- nvinfo : EIATTR_SPARSE_MMA_MASK
	.align		4
.L_11:
        /*0028*/ 	.byte	0x03, 0x50
        /*002a*/ 	.short	0x0000


	//----- nvinfo : EIATTR_MAXREG_COUNT
	.align		4
        /*002c*/ 	.byte	0x03, 0x1b
        /*002e*/ 	.short	0x00ff


	//----- nvinfo : EIATTR_MERCURY_ISA_VERSION
	.align		4
        /*0030*/ 	.byte	0x03, 0x5f
        /*0032*/ 	.short	0x0101


	//----- nvinfo : EIATTR_VRC_CTA_INIT_COUNT
	.align		4
        /*0034*/ 	.byte	0x02, 0x4a
	.zero		1
	.zero		1


	//----- nvinfo : EIATTR_EXIT_INSTR_OFFSETS
	.align		4
        /*0038*/ 	.byte	0x04, 0x1c
        /*003a*/ 	.short	(.L_13 - .L_12)


	//   ....[0]....
.L_12:
        /*003c*/ 	.word	0x000000a0


	//----- nvinfo : EIATTR_CBANK_PARAM_SIZE
	.align		4
.L_13:
        /*0040*/ 	.byte	0x03, 0x19
        /*0042*/ 	.short	0x0010


	//----- nvinfo : EIATTR_PARAM_CBANK
	.align		4
        /*0044*/ 	.byte	0x04, 0x0a
        /*0046*/ 	.short	(.L_15 - .L_14)
	.align		4
.L_14:
        /*0048*/ 	.word	index@(.nv.constant0._Z3addPiS_)
        /*004c*/ 	.short	0x0380
        /*004e*/ 	.short	0x0010


	//----- nvinfo : EIATTR_SW_WAR
	.align		4
.L_15:
        /*0050*/ 	.byte	0x04, 0x36
        /*0052*/ 	.short	(.L_17 - .L_16)
.L_16:
        /*0054*/ 	.word	0x00000008
.L_17:


//--------------------- .nv.callgraph             --------------------------
	.section	.nv.callgraph,"",@"SHT_CUDA_CALLGRAPH"
	.align	4
	.sectionentsize	8
	.align		4
        /*0000*/ 	.word	0x00000000
	.align		4
        /*0004*/ 	.word	0xffffffff
	.align		4
        /*0008*/ 	.word	0x00000000
	.align		4
        /*000c*/ 	.word	0xfffffffe
	.align		4
        /*0010*/ 	.word	0x00000000
	.align		4
        /*0014*/ 	.word	0xfffffffd
	.align		4
        /*0018*/ 	.word	0x00000000
	.align		4
        /*001c*/ 	.word	0xfffffffc


//--------------------- .text._Z3addPiS_          --------------------------
	.section	.text._Z3addPiS_,"ax",@progbits
	.align	128
        .global         _Z3addPiS_
        .type           _Z3addPiS_,@function
        .size           _Z3addPiS_,(.L_x_1 - _Z3addPiS_)
        .other          _Z3addPiS_,@"STO_CUDA_ENTRY STV_DEFAULT"
_Z3addPiS_:
.text._Z3addPiS_:
[----:B------:R-:W-:Y:S01]  /*0000*/  LDC R1, c[0x0][0x37c] ;  /* 0x0000df00ff017b82 */ /* 0x000fe20000000800 */
[----:B------:R-:W0:Y:S07]  /*0010*/  S2R R7, SR_CTAID.X ;  /* 0x0000000000077919 */ /* 0x000e2e0000002500 */
[----:B------:R-:W0:Y:S01]  /*0020*/  LDC.64 R2, c[0x0][0x380] ;  /* 0x0000e000ff027b82 */ /* 0x000e220000000a00 */
[----:B------:R-:W1:Y:S07]  /*0030*/  LDCU.64 UR4, c[0x0][0x358] ;  /* 0x00006b00ff0477ac */ /* 0x000e6e0008000a00 */
[----:B------:R-:W2:Y:S01]  /*0040*/  LDC.64 R4, c[0x0][0x388] ;  /* 0x0000e200ff047b82 */ /* 0x000ea20000000a00 */
[----:B0-----:R-:W-:-:S06]  /*0050*/  IMAD.WIDE.U32 R2, R7, 0x4, R2 ;  /* 0x0000000407027825 */ /* 0x001fcc00078e0002 */
[----:B-1----:R-:W3:Y:S01]  /*0060*/  LDG.E R2, desc[UR4][R2.64] ;  /* 0x0000000402027981 */ /* 0x002ee2000c1e1900 */
[----:B--2---:R-:W-:Y:S01]  /*0070*/  IMAD.WIDE.U32 R4, R7, 0x4, R4 ;  /* 0x0000000407047825 */ /* 0x004fe200078e0004 */
[----:B---3--:R-:W-:-:S05]  /*0080*/  SHF.L.U32 R7, R2, 0x1, RZ ;  /* 0x0000000102077819 */ /* 0x008fca00000006ff */
[----:B------:R-:W-:Y:S01]  /*0090*/  STG.E desc[UR4][R4.64], R7 ;  /* 0x0000000704007986 */ /* 0x000fe2000c101904 */
[----:B------:R-:W-:Y:S05]  /*00a0*/  EXIT ;  /* 0x000000000000794d */ /* 0x000fea0003800000 */
.L_x_0:
[----:B------:R-:W-:-:S00]  /*00b0*/  BRA `(.L_x_0) ;  /* 0xfffffffc00fc7947 */ /* 0x000fc0000383ffff */
[----:B------:R-:W-:-:S00]  /*00c0*/  NOP ;  /* 0x0000000000007918 */ /* 0x000fc00000000000 */
        /* <DEDUP_REMOVED lines=11> */
.L_x_1:


//--------------------- .nv.shared.reserved.0     --------------------------
	.section	.nv.shared.reserved.0,"aw",@nobits
	.weak		__nv_reservedSMEM_offset_0_alias
	.size		__nv_reservedSMEM_offset_0_alias, 0, 64
	.other		__nv_reservedSMEM_offset_0_alias,@"STO_CUDA_RESERVED_SHARED STV_DEFAULT"
__nv_reservedSMEM_offset_0_alias:
	.zero		0
	.zero		64


//--------------------- .nv.constant0._Z3addPiS_  --------------------------
	.section	.nv.constant0._Z3addPiS_,"a",@progbits
	.sectionflags	@""
	.align	4
.nv.constant0._Z3addPiS_:
	.zero		912


//--------------------- SYMBOLS --------------------------

	.type		.nv.reservedSmem.offset0,@object
	.size		.nv.reservedSmem.offset0,0x4
